//
// Generated by NVIDIA NVVM Compiler
//
// Compiler Build ID: CL-36424714
// Cuda compilation tools, release 13.0, V13.0.88
// Based on NVVM 20.0.0
//

.version 9.0
.target sm_100
.address_size 64

	// .globl	_Z14one_thread_rowPfS_S_i

.visible .entry _Z14one_thread_rowPfS_S_i(
	.param .u64 .ptr .align 1 _Z14one_thread_rowPfS_S_i_param_0,
	.param .u64 .ptr .align 1 _Z14one_thread_rowPfS_S_i_param_1,
	.param .u64 .ptr .align 1 _Z14one_thread_rowPfS_S_i_param_2,
	.param .u32 _Z14one_thread_rowPfS_S_i_param_3
)
{
	.reg .pred 	%p<12>;
	.reg .b32 	%r<79>;
	.reg .b32 	%f<62>;
	.reg .b64 	%rd<49>;

	ld.param.u64 	%rd5, [_Z14one_thread_rowPfS_S_i_param_0];
	ld.param.u64 	%rd6, [_Z14one_thread_rowPfS_S_i_param_1];
	ld.param.u64 	%rd4, [_Z14one_thread_rowPfS_S_i_param_2];
	ld.param.u32 	%r36, [_Z14one_thread_rowPfS_S_i_param_3];
	cvta.to.global.u64 	%rd1, %rd6;
	cvta.to.global.u64 	%rd2, %rd5;
	mov.u32 	%r37, %tid.x;
	mov.u32 	%r38, %ntid.x;
	mov.u32 	%r39, %ctaid.x;
	mad.lo.s32 	%r1, %r38, %r39, %r37;
	setp.ge.s32 	%p1, %r1, %r36;
	setp.lt.s32 	%p2, %r36, 1;
	or.pred  	%p3, %p1, %p2;
	@%p3 bra 	$L__BB0_14;
	add.s32 	%r2, %r36, -1;
	and.b32  	%r3, %r36, 7;
	add.s32 	%r4, %r3, -1;
	and.b32  	%r5, %r36, 3;
	and.b32  	%r6, %r36, 2147483640;
	and.b32  	%r7, %r36, 1;
	neg.s32 	%r8, %r6;
	shl.b32 	%r9, %r36, 3;
	cvta.to.global.u64 	%rd3, %rd4;
	mov.b32 	%r64, 0;
	mul.wide.u32 	%rd41, %r36, 4;
$L__BB0_2:
	setp.lt.u32 	%p4, %r2, 7;
	mul.lo.s32 	%r11, %r64, %r36;
	mov.b32 	%r73, 0;
	mov.u32 	%r78, %r73;
	@%p4 bra 	$L__BB0_5;
	mov.b32 	%r78, 0;
	mov.u32 	%r65, %r11;
	mov.u32 	%r66, %r1;
	mov.u32 	%r67, %r8;
$L__BB0_4:
	.pragma "nounroll";
	mul.wide.u32 	%rd7, %r65, 4;
	add.s64 	%rd8, %rd2, %rd7;
	ld.global.f32 	%f1, [%rd8];
	mul.wide.s32 	%rd9, %r66, 4;
	add.s64 	%rd10, %rd1, %rd9;
	ld.global.f32 	%f2, [%rd10];
	cvt.rn.f32.s32 	%f3, %r78;
	fma.rn.f32 	%f4, %f1, %f2, %f3;
	cvt.rzi.s32.f32 	%r44, %f4;
	ld.global.f32 	%f5, [%rd8+4];
	mul.wide.u32 	%rd11, %r36, 4;
	add.s64 	%rd12, %rd10, %rd11;
	ld.global.f32 	%f6, [%rd12];
	cvt.rn.f32.s32 	%f7, %r44;
	fma.rn.f32 	%f8, %f5, %f6, %f7;
	cvt.rzi.s32.f32 	%r45, %f8;
	ld.global.f32 	%f9, [%rd8+8];
	add.s64 	%rd13, %rd12, %rd11;
	ld.global.f32 	%f10, [%rd13];
	cvt.rn.f32.s32 	%f11, %r45;
	fma.rn.f32 	%f12, %f9, %f10, %f11;
	cvt.rzi.s32.f32 	%r46, %f12;
	ld.global.f32 	%f13, [%rd8+12];
	add.s64 	%rd14, %rd13, %rd11;
	ld.global.f32 	%f14, [%rd14];
	cvt.rn.f32.s32 	%f15, %r46;
	fma.rn.f32 	%f16, %f13, %f14, %f15;
	cvt.rzi.s32.f32 	%r47, %f16;
	ld.global.f32 	%f17, [%rd8+16];
	add.s64 	%rd15, %rd14, %rd11;
	ld.global.f32 	%f18, [%rd15];
	cvt.rn.f32.s32 	%f19, %r47;
	fma.rn.f32 	%f20, %f17, %f18, %f19;
	cvt.rzi.s32.f32 	%r48, %f20;
	ld.global.f32 	%f21, [%rd8+20];
	add.s64 	%rd16, %rd15, %rd11;
	ld.global.f32 	%f22, [%rd16];
	cvt.rn.f32.s32 	%f23, %r48;
	fma.rn.f32 	%f24, %f21, %f22, %f23;
	cvt.rzi.s32.f32 	%r49, %f24;
	ld.global.f32 	%f25, [%rd8+24];
	add.s64 	%rd17, %rd16, %rd11;
	ld.global.f32 	%f26, [%rd17];
	cvt.rn.f32.s32 	%f27, %r49;
	fma.rn.f32 	%f28, %f25, %f26, %f27;
	cvt.rzi.s32.f32 	%r50, %f28;
	ld.global.f32 	%f29, [%rd8+28];
	add.s64 	%rd18, %rd17, %rd11;
	ld.global.f32 	%f30, [%rd18];
	cvt.rn.f32.s32 	%f31, %r50;
	fma.rn.f32 	%f32, %f29, %f30, %f31;
	cvt.rzi.s32.f32 	%r78, %f32;
	add.s32 	%r67, %r67, 8;
	add.s32 	%r66, %r66, %r9;
	add.s32 	%r65, %r65, 8;
	setp.ne.s32 	%p5, %r67, 0;
	mov.u32 	%r73, %r6;
	@%p5 bra 	$L__BB0_4;
$L__BB0_5:
	setp.eq.s32 	%p6, %r3, 0;
	@%p6 bra 	$L__BB0_13;
	setp.lt.u32 	%p7, %r4, 3;
	@%p7 bra 	$L__BB0_8;
	add.s32 	%r52, %r73, %r11;
	mul.wide.u32 	%rd19, %r52, 4;
	add.s64 	%rd20, %rd2, %rd19;
	ld.global.f32 	%f33, [%rd20];
	mad.lo.s32 	%r53, %r73, %r36, %r1;
	mul.wide.s32 	%rd21, %r53, 4;
	add.s64 	%rd22, %rd1, %rd21;
	ld.global.f32 	%f34, [%rd22];
	cvt.rn.f32.s32 	%f35, %r78;
	fma.rn.f32 	%f36, %f33, %f34, %f35;
	cvt.rzi.s32.f32 	%r54, %f36;
	cvt.u64.u32 	%rd23, %r11;
	cvt.u64.u32 	%rd24, %r73;
	add.s64 	%rd25, %rd24, %rd23;
	shl.b64 	%rd26, %rd25, 2;
	add.s64 	%rd27, %rd2, %rd26;
	ld.global.f32 	%f37, [%rd27+4];
	add.s64 	%rd29, %rd22, %rd41;
	ld.global.f32 	%f38, [%rd29];
	cvt.rn.f32.s32 	%f39, %r54;
	fma.rn.f32 	%f40, %f37, %f38, %f39;
	cvt.rzi.s32.f32 	%r55, %f40;
	ld.global.f32 	%f41, [%rd27+8];
	add.s64 	%rd30, %rd29, %rd41;
	ld.global.f32 	%f42, [%rd30];
	cvt.rn.f32.s32 	%f43, %r55;
	fma.rn.f32 	%f44, %f41, %f42, %f43;
	cvt.rzi.s32.f32 	%r56, %f44;
	ld.global.f32 	%f45, [%rd27+12];
	add.s64 	%rd31, %rd30, %rd41;
	ld.global.f32 	%f46, [%rd31];
	cvt.rn.f32.s32 	%f47, %r56;
	fma.rn.f32 	%f48, %f45, %f46, %f47;
	cvt.rzi.s32.f32 	%r78, %f48;
	add.s32 	%r73, %r73, 4;
$L__BB0_8:
	setp.eq.s32 	%p8, %r5, 0;
	@%p8 bra 	$L__BB0_13;
	setp.eq.s32 	%p9, %r5, 1;
	@%p9 bra 	$L__BB0_11;
	add.s32 	%r58, %r73, %r11;
	mul.wide.u32 	%rd32, %r58, 4;
	add.s64 	%rd33, %rd2, %rd32;
	ld.global.f32 	%f49, [%rd33];
	mad.lo.s32 	%r59, %r73, %r36, %r1;
	mul.wide.s32 	%rd34, %r59, 4;
	add.s64 	%rd35, %rd1, %rd34;
	ld.global.f32 	%f50, [%rd35];
	cvt.rn.f32.s32 	%f51, %r78;
	fma.rn.f32 	%f52, %f49, %f50, %f51;
	cvt.rzi.s32.f32 	%r60, %f52;
	cvt.u64.u32 	%rd36, %r11;
	cvt.u64.u32 	%rd37, %r73;
	add.s64 	%rd38, %rd37, %rd36;
	shl.b64 	%rd39, %rd38, 2;
	add.s64 	%rd40, %rd2, %rd39;
	ld.global.f32 	%f53, [%rd40+4];
	add.s64 	%rd42, %rd35, %rd41;
	ld.global.f32 	%f54, [%rd42];
	cvt.rn.f32.s32 	%f55, %r60;
	fma.rn.f32 	%f56, %f53, %f54, %f55;
	cvt.rzi.s32.f32 	%r78, %f56;
	add.s32 	%r73, %r73, 2;
$L__BB0_11:
	setp.eq.s32 	%p10, %r7, 0;
	@%p10 bra 	$L__BB0_13;
	add.s32 	%r61, %r73, %r11;
	mul.wide.u32 	%rd43, %r61, 4;
	add.s64 	%rd44, %rd2, %rd43;
	ld.global.f32 	%f57, [%rd44];
	mad.lo.s32 	%r62, %r73, %r36, %r1;
	mul.wide.s32 	%rd45, %r62, 4;
	add.s64 	%rd46, %rd1, %rd45;
	ld.global.f32 	%f58, [%rd46];
	cvt.rn.f32.s32 	%f59, %r78;
	fma.rn.f32 	%f60, %f57, %f58, %f59;
	cvt.rzi.s32.f32 	%r78, %f60;
$L__BB0_13:
	cvt.rn.f32.s32 	%f61, %r78;
	add.s32 	%r63, %r11, %r1;
	mul.wide.s32 	%rd47, %r63, 4;
	add.s64 	%rd48, %rd3, %rd47;
	st.global.f32 	[%rd48], %f61;
	add.s32 	%r64, %r64, 1;
	setp.ne.s32 	%p11, %r64, %r36;
	@%p11 bra 	$L__BB0_2;
$L__BB0_14:
	ret;

}


// ===== COMPILED SASS (sm_100) =====

	.target	sm_100

	.elftype	@"ET_EXEC"


//--------------------- .note.nv.tkinfo           --------------------------
	.section	.note.nv.tkinfo,"",@"SHT_NOTE"
	.sectionflags	@"SHF_NOTE_NV_TKINFO"
	.tkinfo
        /*0018*/ 	.word	0x00000002
        /*0030*/ 	.string	""
        /*0030*/ 	.string	"ptxas"
        /*0030*/ 	.string	"Cuda compilation tools, release 13.0, V13.0.88"
        /*0030*/ 	.string	"Build cuda_13.0.r13.0/compiler.36424714_0"
        /*0030*/ 	.string	"-arch sm_100 -m 64 "



//--------------------- .note.nv.cuinfo           --------------------------
	.section	.note.nv.cuinfo,"",@"SHT_NOTE"
	.sectionflags	@"SHF_NOTE_NV_CUINFO"
        /*0018*/ 	.short	0x0002
        /*001a*/ 	.short	0x0064
        /*001c*/ 	.short	0x0082
	.zero		2


//--------------------- .nv.info                  --------------------------
	.section	.nv.info,"",@"SHT_CUDA_INFO"
	.align	4


	//----- nvinfo : EIATTR_REGCOUNT
	.align		4
        /*0000*/ 	.byte	0x04, 0x2f
        /*0002*/ 	.short	(.L_1 - .L_0)
	.align		4
.L_0:
        /*0004*/ 	.word	index@(_Z14one_thread_rowPfS_S_i)
        /*0008*/ 	.word	0x00000020


	//----- nvinfo : EIATTR_FRAME_SIZE
	.align		4
.L_1:
        /*000c*/ 	.byte	0x04, 0x11
        /*000e*/ 	.short	(.L_3 - .L_2)
	.align		4
.L_2:
        /*0010*/ 	.word	index@(_Z14one_thread_rowPfS_S_i)
        /*0014*/ 	.word	0x00000000


	//----- nvinfo : EIATTR_MIN_STACK_SIZE
	.align		4
.L_3:
        /*0018*/ 	.byte	0x04, 0x12
        /*001a*/ 	.short	(.L_5 - .L_4)
	.align		4
.L_4:
        /*001c*/ 	.word	index@(_Z14one_thread_rowPfS_S_i)
        /*0020*/ 	.word	0x00000000
.L_5:


//--------------------- .nv.compat                --------------------------
	.section	.nv.compat,"",@"SHT_CUDA_COMPAT_INFO"
	.align	4
        /*0000*/ 	.byte	0x02, 0x09, 0x00, 0x00, 0x02, 0x02, 0x01, 0x00, 0x02, 0x05, 0x05, 0x00, 0x03, 0x07, 0x01, 0x01
        /*0010*/ 	.byte	0x02, 0x03, 0x00, 0x00, 0x02, 0x06, 0x01, 0x00, 0x04, 0x0b, 0x08, 0x00, 0x09, 0x00, 0x00, 0x00
        /*0020*/ 	.byte	0x00, 0x00, 0x00, 0x00


//--------------------- .nv.info._Z14one_thread_rowPfS_S_i --------------------------
	.section	.nv.info._Z14one_thread_rowPfS_S_i,"",@"SHT_CUDA_INFO"
	.sectionflags	@""
	.align	4


	//----- nvinfo : EIATTR_CUDA_API_VERSION
	.align		4
        /*0000*/ 	.byte	0x04, 0x37
        /*0002*/ 	.short	(.L_7 - .L_6)
.L_6:
        /*0004*/ 	.word	0x00000082


	//----- nvinfo : EIATTR_KPARAM_INFO
	.align		4
.L_7:
        /*0008*/ 	.byte	0x04, 0x17
        /*000a*/ 	.short	(.L_9 - .L_8)
.L_8:
        /*000c*/ 	.word	0x00000000
        /*0010*/ 	.short	0x0003
        /*0012*/ 	.short	0x0018
        /*0014*/ 	.byte	0x00, 0xf0, 0x11, 0x00


	//----- nvinfo : EIATTR_KPARAM_INFO
	.align		4
.L_9:
        /*0018*/ 	.byte	0x04, 0x17
        /*001a*/ 	.short	(.L_11 - .L_10)
.L_10:
        /*001c*/ 	.word	0x00000000
        /*0020*/ 	.short	0x0002
        /*0022*/ 	.short	0x0010
        /*0024*/ 	.byte	0x00, 0xf5, 0x21, 0x00


	//----- nvinfo : EIATTR_KPARAM_INFO
	.align		4
.L_11:
        /*0028*/ 	.byte	0x04, 0x17
        /*002a*/ 	.short	(.L_13 - .L_12)
.L_12:
        /*002c*/ 	.word	0x00000000
        /*0030*/ 	.short	0x0001
        /*0032*/ 	.short	0x0008
        /*0034*/ 	.byte	0x00, 0xf5, 0x21, 0x00


	//----- nvinfo : EIATTR_KPARAM_INFO
	.align		4
.L_13:
        /*0038*/ 	.byte	0x04, 0x17
        /*003a*/ 	.short	(.L_15 - .L_14)
.L_14:
        /*003c*/ 	.word	0x00000000
        /*0040*/ 	.short	0x0000
        /*0042*/ 	.short	0x0000
        /*0044*/ 	.byte	0x00, 0xf5, 0x21, 0x00


	//----- nvinfo : EIATTR_SPARSE_MMA_MASK
	.align		4
.L_15:
        /*0048*/ 	.byte	0x03, 0x50
        /*004a*/ 	.short	0x0000


	//----- nvinfo : EIATTR_MAXREG_COUNT
	.align		4
        /*004c*/ 	.byte	0x03, 0x1b
        /*004e*/ 	.short	0x00ff


	//----- nvinfo : EIATTR_MERCURY_ISA_VERSION
	.align		4
        /*0050*/ 	.byte	0x03, 0x5f
        /*0052*/ 	.short	0x0101


	//----- nvinfo : EIATTR_VRC_CTA_INIT_COUNT
	.align		4
        /*0054*/ 	.byte	0x02, 0x4a
	.zero		1
	.zero		1


	//----- nvinfo : EIATTR_EXIT_INSTR_OFFSETS
	.align		4
        /*0058*/ 	.byte	0x04, 0x1c
        /*005a*/ 	.short	(.L_17 - .L_16)


	//   ....[0]....
.L_16:
        /*005c*/ 	.word	0x00000080


	//   ....[1]....
        /*0060*/ 	.word	0x00000ab0


	//----- nvinfo : EIATTR_CBANK_PARAM_SIZE
	.align		4
.L_17:
        /*0064*/ 	.byte	0x03, 0x19
        /*0066*/ 	.short	0x001c


	//----- nvinfo : EIATTR_PARAM_CBANK
	.align		4
        /*0068*/ 	.byte	0x04, 0x0a
        /*006a*/ 	.short	(.L_19 - .L_18)
	.align		4
.L_18:
        /*006c*/ 	.word	index@(.nv.constant0._Z14one_thread_rowPfS_S_i)
        /*0070*/ 	.short	0x0380
        /*0072*/ 	.short	0x001c


	//----- nvinfo : EIATTR_SW_WAR
	.align		4
.L_19:
        /*0074*/ 	.byte	0x04, 0x36
        /*0076*/ 	.short	(.L_21 - .L_20)
.L_20:
        /*0078*/ 	.word	0x00000008
.L_21:


//--------------------- .nv.callgraph             --------------------------
	.section	.nv.callgraph,"",@"SHT_CUDA_CALLGRAPH"
	.align	4
	.sectionentsize	8
	.align		4
        /*0000*/ 	.word	0x00000000
	.align		4
        /*0004*/ 	.word	0xffffffff
	.align		4
        /*0008*/ 	.word	0x00000000
	.align		4
        /*000c*/ 	.word	0xfffffffe
	.align		4
        /*0010*/ 	.word	0x00000000
	.align		4
        /*0014*/ 	.word	0xfffffffd
	.align		4
        /*0018*/ 	.word	0x00000000
	.align		4
        /*001c*/ 	.word	0xfffffffc


//--------------------- .text._Z14one_thread_rowPfS_S_i --------------------------
	.section	.text._Z14one_thread_rowPfS_S_i,"ax",@progbits
	.align	128
        .global         _Z14one_thread_rowPfS_S_i
        .type           _Z14one_thread_rowPfS_S_i,@function
        .size           _Z14one_thread_rowPfS_S_i,(.L_x_7 - _Z14one_thread_rowPfS_S_i)
        .other          _Z14one_thread_rowPfS_S_i,@"STO_CUDA_ENTRY STV_DEFAULT"
_Z14one_thread_rowPfS_S_i:
.text._Z14one_thread_rowPfS_S_i:
[----:B------:R-:W-:Y:S01]  /*0000*/  LDC R1, c[0x0][0x37c] ;  /* 0x0000df00ff017b82 */ /* 0x000fe20000000800 */
[----:B------:R-:W0:Y:S07]  /*0010*/  S2R R0, SR_TID.X ;  /* 0x0000000000007919 */ /* 0x000e2e0000002100 */
[----:B------:R-:W1:Y:S01]  /*0020*/  LDC R5, c[0x0][0x398] ;  /* 0x0000e600ff057b82 */ /* 0x000e620000000800 */
[----:B------:R-:W0:Y:S01]  /*0030*/  LDCU UR4, c[0x0][0x360] ;  /* 0x00006c00ff0477ac */ /* 0x000e220008000800 */
[----:B------:R-:W0:Y:S01]  /*0040*/  S2R R3, SR_CTAID.X ;  /* 0x0000000000037919 */ /* 0x000e220000002500 */
[----:B-1----:R-:W-:Y:S01]  /*0050*/  ISETP.GE.AND P0, PT, R5, 0x1, PT ;  /* 0x000000010500780c */ /* 0x002fe20003f06270 */
[----:B0-----:R-:W-:-:S05]  /*0060*/  IMAD R0, R3, UR4, R0 ;  /* 0x0000000403007c24 */ /* 0x001fca000f8e0200 */
[----:B------:R-:W-:-:S13]  /*0070*/  ISETP.GE.OR P0, PT, R0, R5, !P0 ;  /* 0x000000050000720c */ /* 0x000fda0004706670 */
[----:B------:R-:W-:Y:S05]  /*0080*/  @P0 EXIT ;  /* 0x000000000000094d */ /* 0x000fea0003800000 */
[C---:B------:R-:W-:Y:S01]  /*0090*/  LOP3.LUT R2, R5.reuse, 0x7, RZ, 0xc0, !PT ;  /* 0x0000000705027812 */ /* 0x040fe200078ec0ff */
[----:B------:R-:W0:Y:S01]  /*00a0*/  LDCU.64 UR6, c[0x0][0x358] ;  /* 0x00006b00ff0677ac */ /* 0x000e220008000a00 */
[----:B------:R-:W-:-:S03]  /*00b0*/  IADD3 R3, PT, PT, R5, -0x1, RZ ;  /* 0xffffffff05037810 */ /* 0x000fc60007ffe0ff */
[----:B------:R-:W-:Y:S01]  /*00c0*/  VIADD R4, R2, 0xffffffff ;  /* 0xffffffff02047836 */ /* 0x000fe20000000000 */
[----:B------:R-:W-:Y:S01]  /*00d0*/  ISETP.GE.U32.AND P0, PT, R3, 0x7, PT ;  /* 0x000000070300780c */ /* 0x000fe20003f06070 */
[----:B------:R-:W-:Y:S01]  /*00e0*/  UMOV UR4, URZ ;  /* 0x000000ff00047c82 */ /* 0x000fe20008000000 */
[C---:B------:R-:W-:Y:S02]  /*00f0*/  LOP3.LUT R3, R5.reuse, 0x7ffffff8, RZ, 0xc0, !PT ;  /* 0x7ffffff805037812 */ /* 0x040fe400078ec0ff */
[----:B------:R-:W-:Y:S02]  /*0100*/  ISETP.GE.U32.AND P1, PT, R4, 0x3, PT ;  /* 0x000000030400780c */ /* 0x000fe40003f26070 */
[----:B------:R-:W-:Y:S02]  /*0110*/  LOP3.LUT R4, R5, 0x3, RZ, 0xc0, !PT ;  /* 0x0000000305047812 */ /* 0x000fe400078ec0ff */
[----:B------:R-:W-:-:S09]  /*0120*/  IADD3 R5, PT, PT, -R3, RZ, RZ ;  /* 0x000000ff03057210 */ /* 0x000fd20007ffe1ff */
.L_x_5:
[----:B-1----:R-:W1:Y:S01]  /*0130*/  LDC R7, c[0x0][0x398] ;  /* 0x0000e600ff077b82 */ /* 0x002e620000000800 */
[----:B------:R-:W-:Y:S02]  /*0140*/  HFMA2 R20, -RZ, RZ, 0, 0 ;  /* 0x00000000ff147431 */ /* 0x000fe400000001ff */
[----:B------:R-:W-:Y:S02]  /*0150*/  IMAD.MOV.U32 R6, RZ, RZ, RZ ;  /* 0x000000ffff067224 */ /* 0x000fe400078e00ff */
[----:B-1----:R-:W-:Y:S01]  /*0160*/  IMAD R9, R7, UR4, RZ ;  /* 0x0000000407097c24 */ /* 0x002fe2000f8e02ff */
[----:B------:R-:W-:-:S06]  /*0170*/  UIADD3 UR4, UPT, UPT, UR4, 0x1, URZ ;  /* 0x0000000104047890 */ /* 0x000fcc000fffe0ff */
[----:B------:R-:W-:Y:S01]  /*0180*/  ISETP.NE.AND P2, PT, R7, UR4, PT ;  /* 0x0000000407007c0c */ /* 0x000fe2000bf45270 */
[----:B---3--:R-:W-:-:S12]  /*0190*/  @!P0 BRA `(.L_x_0) ;  /* 0x0000000000f48947 */ /* 0x008fd80003800000 */
[----:B------:R-:W-:Y:S01]  /*01a0*/  IMAD.MOV.U32 R20, RZ, RZ, RZ ;  /* 0x000000ffff147224 */ /* 0x000fe200078e00ff */
[----:B------:R-:W-:Y:S01]  /*01b0*/  MOV R6, R9 ;  /* 0x0000000900067202 */ /* 0x000fe20000000f00 */
[----:B------:R-:W-:Y:S01]  /*01c0*/  IMAD.MOV.U32 R8, RZ, RZ, R0 ;  /* 0x000000ffff087224 */ /* 0x000fe200078e0000 */
[----:B------:R-:W-:-:S07]  /*01d0*/  MOV R10, R5 ;  /* 0x00000005000a7202 */ /* 0x000fce0000000f00 */
.L_x_1:
[----:B-1----:R-:W1:Y:S08]  /*01e0*/  LDC.64 R14, c[0x0][0x380] ;  /* 0x0000e000ff0e7b82 */ /* 0x002e700000000a00 */
[----:B--2---:R-:W2:Y:S01]  /*01f0*/  LDC.64 R28, c[0x0][0x388] ;  /* 0x0000e200ff1c7b82 */ /* 0x004ea20000000a00 */
[----:B-1----:R-:W-:-:S05]  /*0200*/  IMAD.WIDE.U32 R14, R6, 0x4, R14 ;  /* 0x00000004060e7825 */ /* 0x002fca00078e000e */
[----:B0-----:R-:W3:Y:S01]  /*0210*/  LDG.E R22, desc[UR6][R14.64] ;  /* 0x000000060e167981 */ /* 0x001ee2000c1e1900 */
[----:B--2---:R-:W-:-:S03]  /*0220*/  IMAD.WIDE R28, R8, 0x4, R28 ;  /* 0x00000004081c7825 */ /* 0x004fc600078e021c */
[----:B------:R-:W2:Y:S04]  /*0230*/  LDG.E R24, desc[UR6][R14.64+0x4] ;  /* 0x000004060e187981 */ /* 0x000ea8000c1e1900 */
[----:B------:R-:W3:Y:S01]  /*0240*/  LDG.E R23, desc[UR6][R28.64] ;  /* 0x000000061c177981 */ /* 0x000ee2000c1e1900 */
[----:B------:R-:W-:-:S03]  /*0250*/  IMAD.WIDE.U32 R18, R7, 0x4, R28 ;  /* 0x0000000407127825 */ /* 0x000fc600078e001c */
[----:B------:R-:W4:Y:S04]  /*0260*/  LDG.E R12, desc[UR6][R14.64+0x8] ;  /* 0x000008060e0c7981 */ /* 0x000f28000c1e1900 */
[----:B------:R-:W2:Y:S01]  /*0270*/  LDG.E R11, desc[UR6][R18.64] ;  /* 0x00000006120b7981 */ /* 0x000ea2000c1e1900 */
[----:B------:R-:W-:-:S03]  /*0280*/  IMAD.WIDE.U32 R16, R7, 0x4, R18 ;  /* 0x0000000407107825 */ /* 0x000fc600078e0012 */
[----:B------:R-:W5:Y:S04]  /*0290*/  LDG.E R25, desc[UR6][R14.64+0xc] ;  /* 0x00000c060e197981 */ /* 0x000f68000c1e1900 */
[----:B------:R0:W4:Y:S04]  /*02a0*/  LDG.E R13, desc[UR6][R16.64] ;  /* 0x00000006100d7981 */ /* 0x000128000c1e1900 */
[----:B------:R-:W5:Y:S01]  /*02b0*/  LDG.E R27, desc[UR6][R14.64+0x10] ;  /* 0x000010060e1b7981 */ /* 0x000f62000c1e1900 */
[----:B0-----:R-:W-:-:S05]  /*02c0*/  IMAD.WIDE.U32 R16, R7, 0x4, R16 ;  /* 0x0000000407107825 */ /* 0x001fca00078e0010 */
[----:B------:R0:W5:Y:S01]  /*02d0*/  LDG.E R26, desc[UR6][R16.64] ;  /* 0x00000006101a7981 */ /* 0x000162000c1e1900 */
[----:B------:R-:W-:-:S05]  /*02e0*/  IMAD.WIDE.U32 R18, R7, 0x4, R16 ;  /* 0x0000000407127825 */ /* 0x000fca00078e0010 */
[----:B------:R-:W5:Y:S01]  /*02f0*/  LDG.E R28, desc[UR6][R18.64] ;  /* 0x00000006121c7981 */ /* 0x000f62000c1e1900 */
[----:B------:R-:W-:Y:S01]  /*0300*/  I2FP.F32.S32 R29, R20 ;  /* 0x00000014001d7245 */ /* 0x000fe20000201400 */
[C---:B------:R-:W-:Y:S02]  /*0310*/  IMAD.WIDE.U32 R20, R7.reuse, 0x4, R18 ;  /* 0x0000000407147825 */ /* 0x040fe400078e0012 */
[----:B------:R-:W5:Y:S04]  /*0320*/  LDG.E R18, desc[UR6][R14.64+0x14] ;  /* 0x000014060e127981 */ /* 0x000f68000c1e1900 */
[----:B------:R-:W5:Y:S01]  /*0330*/  LDG.E R19, desc[UR6][R20.64] ;  /* 0x0000000614137981 */ /* 0x000f62000c1e1900 */
[----:B---3--:R-:W-:Y:S01]  /*0340*/  FFMA R29, R22, R23, R29 ;  /* 0x00000017161d7223 */ /* 0x008fe2000000001d */
[----:B------:R-:W-:-:S02]  /*0350*/  IMAD.WIDE.U32 R22, R7, 0x4, R20 ;  /* 0x0000000407167825 */ /* 0x000fc400078e0014 */
[----:B------:R-:W3:Y:S04]  /*0360*/  LDG.E R20, desc[UR6][R14.64+0x18] ;  /* 0x000018060e147981 */ /* 0x000ee8000c1e1900 */
[----:B------:R1:W3:Y:S04]  /*0370*/  LDG.E R21, desc[UR6][R14.64+0x1c] ;  /* 0x00001c060e157981 */ /* 0x0002e8000c1e1900 */
[----:B------:R5:W3:Y:S01]  /*0380*/  LDG.E R15, desc[UR6][R22.64] ;  /* 0x00000006160f7981 */ /* 0x000ae2000c1e1900 */
[----:B0-----:R-:W-:-:S06]  /*0390*/  IMAD.WIDE.U32 R16, R7, 0x4, R22 ;  /* 0x0000000407107825 */ /* 0x001fcc00078e0016 */
[----:B------:R-:W3:Y:S01]  /*03a0*/  LDG.E R16, desc[UR6][R16.64] ;  /* 0x0000000610107981 */ /* 0x000ee2000c1e1900 */
[----:B------:R-:W0:Y:S02]  /*03b0*/  F2I.TRUNC.NTZ R29, R29 ;  /* 0x0000001d001d7305 */ /* 0x000e24000020f100 */
[----:B0-----:R-:W-:-:S05]  /*03c0*/  I2FP.F32.S32 R29, R29 ;  /* 0x0000001d001d7245 */ /* 0x001fca0000201400 */
[----:B--2---:R-:W-:-:S06]  /*03d0*/  FFMA R11, R24, R11, R29 ;  /* 0x0000000b180b7223 */ /* 0x004fcc000000001d */
[----:B------:R-:W0:Y:S02]  /*03e0*/  F2I.TRUNC.NTZ R11, R11 ;  /* 0x0000000b000b7305 */ /* 0x000e24000020f100 */
[----:B0-----:R-:W-:-:S05]  /*03f0*/  I2FP.F32.S32 R24, R11 ;  /* 0x0000000b00187245 */ /* 0x001fca0000201400 */
[----:B----4-:R-:W-:-:S06]  /*0400*/  FFMA R12, R12, R13, R24 ;  /* 0x0000000d0c0c7223 */ /* 0x010fcc0000000018 */
[----:B------:R-:W1:Y:S02]  /*0410*/  F2I.TRUNC.NTZ R12, R12 ;  /* 0x0000000c000c7305 */ /* 0x000e64000020f100 */
[----:B-1----:R-:W-:-:S05]  /*0420*/  I2FP.F32.S32 R14, R12 ;  /* 0x0000000c000e7245 */ /* 0x002fca0000201400 */
[----:B-----5:R-:W-:-:S06]  /*0430*/  FFMA R14, R25, R26, R14 ;  /* 0x0000001a190e7223 */ /* 0x020fcc000000000e */
[----:B------:R-:W0:Y:S02]  /*0440*/  F2I.TRUNC.NTZ R14, R14 ;  /* 0x0000000e000e7305 */ /* 0x000e24000020f100 */
[----:B0-----:R-:W-:-:S05]  /*0450*/  I2FP.F32.S32 R22, R14 ;  /* 0x0000000e00167245 */ /* 0x001fca0000201400 */
[----:B------:R-:W-:-:S06]  /*0460*/  FFMA R22, R27, R28, R22 ;  /* 0x0000001c1b167223 */ /* 0x000fcc0000000016 */
[----:B------:R-:W0:Y:S02]  /*0470*/  F2I.TRUNC.NTZ R22, R22 ;  /* 0x0000001600167305 */ /* 0x000e24000020f100 */
[----:B0-----:R-:W-:-:S05]  /*0480*/  I2FP.F32.S32 R13, R22 ;  /* 0x00000016000d7245 */ /* 0x001fca0000201400 */
[----:B------:R-:W-:-:S06]  /*0490*/  FFMA R13, R18, R19, R13 ;  /* 0x00000013120d7223 */ /* 0x000fcc000000000d */
[----:B------:R-:W0:Y:S02]  /*04a0*/  F2I.TRUNC.NTZ R13, R13 ;  /* 0x0000000d000d7305 */ /* 0x000e24000020f100 */
[----:B0-----:R-:W-:Y:S01]  /*04b0*/  I2FP.F32.S32 R11, R13 ;  /* 0x0000000d000b7245 */ /* 0x001fe20000201400 */
[----:B------:R-:W-:-:S05]  /*04c0*/  VIADD R10, R10, 0x8 ;  /* 0x000000080a0a7836 */ /* 0x000fca0000000000 */
[----:B------:R-:W-:Y:S02]  /*04d0*/  ISETP.NE.AND P3, PT, R10, RZ, PT ;  /* 0x000000ff0a00720c */ /* 0x000fe40003f65270 */
[----:B------:R-:W-:Y:S02]  /*04e0*/  IADD3 R6, PT, PT, R6, 0x8, RZ ;  /* 0x0000000806067810 */ /* 0x000fe40007ffe0ff */
[----:B------:R-:W-:Y:S01]  /*04f0*/  LEA R8, R7, R8, 0x3 ;  /* 0x0000000807087211 */ /* 0x000fe200078e18ff */
[----:B---3--:R-:W-:-:S06]  /*0500*/  FFMA R11, R20, R15, R11 ;  /* 0x0000000f140b7223 */ /* 0x008fcc000000000b */
[----:B------:R-:W0:Y:S02]  /*0510*/  F2I.TRUNC.NTZ R11, R11 ;  /* 0x0000000b000b7305 */ /* 0x000e24000020f100 */
[----:B0-----:R-:W-:-:S05]  /*0520*/  I2FP.F32.S32 R12, R11 ;  /* 0x0000000b000c7245 */ /* 0x001fca0000201400 */
[----:B------:R-:W-:-:S04]  /*0530*/  FFMA R12, R21, R16, R12 ;  /* 0x00000010150c7223 */ /* 0x000fc8000000000c */
[----:B------:R1:W2:Y:S01]  /*0540*/  F2I.TRUNC.NTZ R20, R12 ;  /* 0x0000000c00147305 */ /* 0x0002a2000020f100 */
[----:B------:R-:W-:Y:S05]  /*0550*/  @P3 BRA `(.L_x_1) ;  /* 0xfffffffc00203947 */ /* 0x000fea000383ffff */
[----:B------:R-:W-:-:S07]  /*0560*/  IMAD.MOV.U32 R6, RZ, RZ, R3 ;  /* 0x000000ffff067224 */ /* 0x000fce00078e0003 */
.L_x_0:
[----:B------:R-:W-:-:S13]  /*0570*/  ISETP.NE.AND P3, PT, R2, RZ, PT ;  /* 0x000000ff0200720c */ /* 0x000fda0003f65270 */
[----:B------:R-:W-:Y:S05]  /*0580*/  @!P3 BRA `(.L_x_2) ;  /* 0x000000040030b947 */ /* 0x000fea0003800000 */
[----:B------:R-:W-:Y:S01]  /*0590*/  ISETP.NE.AND P3, PT, R4, RZ, PT ;  /* 0x000000ff0400720c */ /* 0x000fe20003f65270 */
[----:B------:R-:W-:-:S12]  /*05a0*/  @!P1 BRA `(.L_x_3) ;  /* 0x00000000008c9947 */ /* 0x000fd80003800000 */
[----:B------:R-:W3:Y:S01]  /*05b0*/  LDC.64 R22, c[0x0][0x380] ;  /* 0x0000e000ff167b82 */ /* 0x000ee20000000a00 */
[----:B------:R-:W-:Y:S01]  /*05c0*/  IADD3 R13, PT, PT, R9, R6, RZ ;  /* 0x00000006090d7210 */ /* 0x000fe20007ffe0ff */
[----:B------:R-:W-:-:S06]  /*05d0*/  IMAD R17, R6, R7, R0 ;  /* 0x0000000706117224 */ /* 0x000fcc00078e0200 */
[----:B------:R-:W4:Y:S08]  /*05e0*/  LDC.64 R14, c[0x0][0x388] ;  /* 0x0000e200ff0e7b82 */ /* 0x000f300000000a00 */
[----:B------:R-:W5:Y:S01]  /*05f0*/  LDC.64 R10, c[0x0][0x380] ;  /* 0x0000e000ff0a7b82 */ /* 0x000f620000000a00 */
[----:B---3--:R-:W-:-:S05]  /*0600*/  IMAD.WIDE.U32 R22, R13, 0x4, R22 ;  /* 0x000000040d167825 */ /* 0x008fca00078e0016 */
[----:B0-----:R-:W3:Y:S01]  /*0610*/  LDG.E R18, desc[UR6][R22.64] ;  /* 0x0000000616127981 */ /* 0x001ee2000c1e1900 */
[----:B----4-:R-:W-:-:S05]  /*0620*/  IMAD.WIDE R14, R17, 0x4, R14 ;  /* 0x00000004110e7825 */ /* 0x010fca00078e020e */
[----:B------:R0:W3:Y:S01]  /*0630*/  LDG.E R21, desc[UR6][R14.64] ;  /* 0x000000060e157981 */ /* 0x0000e2000c1e1900 */
[----:B------:R-:W-:-:S04]  /*0640*/  IADD3 R8, P4, PT, R9, R6, RZ ;  /* 0x0000000609087210 */ /* 0x000fc80007f9e0ff */
[----:B-1----:R-:W-:Y:S02]  /*0650*/  IADD3.X R12, PT, PT, RZ, RZ, RZ, P4, !PT ;  /* 0x000000ffff0c7210 */ /* 0x002fe400027fe4ff */
[----:B-----5:R-:W-:Y:S01]  /*0660*/  LEA R10, P4, R8, R10, 0x2 ;  /* 0x0000000a080a7211 */ /* 0x020fe200078810ff */
[----:B------:R-:W-:-:S03]  /*0670*/  IMAD.WIDE.U32 R16, R7, 0x4, R14 ;  /* 0x0000000407107825 */ /* 0x000fc600078e000e */
[----:B------:R-:W-:Y:S02]  /*0680*/  LEA.HI.X R11, R8, R11, R12, 0x2, P4 ;  /* 0x0000000b080b7211 */ /* 0x000fe400020f140c */
[----:B------:R1:W4:Y:S04]  /*0690*/  LDG.E R25, desc[UR6][R16.64] ;  /* 0x0000000610197981 */ /* 0x000328000c1e1900 */
[----:B------:R-:W4:Y:S01]  /*06a0*/  LDG.E R24, desc[UR6][R10.64+0x4] ;  /* 0x000004060a187981 */ /* 0x000f22000c1e1900 */
[----:B------:R-:W-:-:S03]  /*06b0*/  IMAD.WIDE.U32 R12, R7, 0x4, R16 ;  /* 0x00000004070c7825 */ /* 0x000fc600078e0010 */
[----:B------:R-:W5:Y:S04]  /*06c0*/  LDG.E R8, desc[UR6][R10.64+0x8] ;  /* 0x000008060a087981 */ /* 0x000f68000c1e1900 */
[----:B------:R4:W5:Y:S01]  /*06d0*/  LDG.E R19, desc[UR6][R12.64] ;  /* 0x000000060c137981 */ /* 0x000962000c1e1900 */
[----:B0-----:R-:W-:-:S03]  /*06e0*/  IMAD.WIDE.U32 R14, R7, 0x4, R12 ;  /* 0x00000004070e7825 */ /* 0x001fc600078e000c */
[----:B------:R-:W5:Y:S04]  /*06f0*/  LDG.E R22, desc[UR6][R10.64+0xc] ;  /* 0x00000c060a167981 */ /* 0x000f68000c1e1900 */
[----:B------:R-:W5:Y:S01]  /*0700*/  LDG.E R15, desc[UR6][R14.64] ;  /* 0x000000060e0f7981 */ /* 0x000f62000c1e1900 */
[----:B--2---:R-:W-:Y:S01]  /*0710*/  I2FP.F32.S32 R23, R20 ;  /* 0x0000001400177245 */ /* 0x004fe20000201400 */
[----:B------:R-:W-:-:S04]  /*0720*/  VIADD R6, R6, 0x4 ;  /* 0x0000000406067836 */ /* 0x000fc80000000000 */
[----:B---3--:R-:W-:-:S06]  /*0730*/  FFMA R18, R18, R21, R23 ;  /* 0x0000001512127223 */ /* 0x008fcc0000000017 */
[----:B------:R-:W1:Y:S02]  /*0740*/  F2I.TRUNC.NTZ R18, R18 ;  /* 0x0000001200127305 */ /* 0x000e64000020f100 */
[----:B-1----:R-:W-:-:S05]  /*0750*/  I2FP.F32.S32 R17, R18 ;  /* 0x0000001200117245 */ /* 0x002fca0000201400 */
[----:B----4-:R-:W-:-:S06]  /*0760*/  FFMA R17, R24, R25, R17 ;  /* 0x0000001918117223 */ /* 0x010fcc0000000011 */
[----:B------:R-:W0:Y:S02]  /*0770*/  F2I.TRUNC.NTZ R17, R17 ;  /* 0x0000001100117305 */ /* 0x000e24000020f100 */
[----:B0-----:R-:W-:-:S05]  /*0780*/  I2FP.F32.S32 R13, R17 ;  /* 0x00000011000d7245 */ /* 0x001fca0000201400 */
[----:B-----5:R-:W-:-:S06]  /*0790*/  FFMA R8, R8, R19, R13 ;  /* 0x0000001308087223 */ /* 0x020fcc000000000d */
[----:B------:R-:W0:Y:S02]  /*07a0*/  F2I.TRUNC.NTZ R8, R8 ;  /* 0x0000000800087305 */ /* 0x000e24000020f100 */
[----:B0-----:R-:W-:-:S05]  /*07b0*/  I2FP.F32.S32 R13, R8 ;  /* 0x00000008000d7245 */ /* 0x001fca0000201400 */
[----:B------:R-:W-:-:S04]  /*07c0*/  FFMA R13, R22, R15, R13 ;  /* 0x0000000f160d7223 */ /* 0x000fc8000000000d */
[----:B------:R3:W4:Y:S03]  /*07d0*/  F2I.TRUNC.NTZ R20, R13 ;  /* 0x0000000d00147305 */ /* 0x000726000020f100 */
.L_x_3:
[----:B------:R-:W-:Y:S05]  /*07e0*/  @!P3 BRA `(.L_x_2) ;  /* 0x000000000098b947 */ /* 0x000fea0003800000 */
[----:B------:R-:W-:Y:S02]  /*07f0*/  ISETP.NE.AND P4, PT, R4, 0x1, PT ;  /* 0x000000010400780c */ /* 0x000fe40003f85270 */
[----:B------:R-:W-:-:S11]  /*0800*/  LOP3.LUT P3, RZ, R7, 0x1, RZ, 0xc0, !PT ;  /* 0x0000000107ff7812 */ /* 0x000fd6000786c0ff */
[----:B------:R-:W-:Y:S05]  /*0810*/  @!P4 BRA `(.L_x_4) ;  /* 0x00000000005cc947 */ /* 0x000fea0003800000 */
[----:B------:R-:W5:Y:S01]  /*0820*/  LDC.64 R14, c[0x0][0x380] ;  /* 0x0000e000ff0e7b82 */ /* 0x000f620000000a00 */
[----:B------:R-:W-:Y:S01]  /*0830*/  IADD3 R17, PT, PT, R9, R6, RZ ;  /* 0x0000000609117210 */ /* 0x000fe20007ffe0ff */
[----:B------:R-:W-:-:S06]  /*0840*/  IMAD R19, R6, R7, R0 ;  /* 0x0000000706137224 */ /* 0x000fcc00078e0200 */
[----:B-1-3--:R-:W1:Y:S08]  /*0850*/  LDC.64 R12, c[0x0][0x388] ;  /* 0x0000e200ff0c7b82 */ /* 0x00ae700000000a00 */
[----:B------:R-:W3:Y:S01]  /*0860*/  LDC.64 R10, c[0x0][0x380] ;  /* 0x0000e000ff0a7b82 */ /* 0x000ee20000000a00 */
[----:B-----5:R-:W-:-:S06]  /*0870*/  IMAD.WIDE.U32 R14, R17, 0x4, R14 ;  /* 0x00000004110e7825 */ /* 0x020fcc00078e000e */
[----:B0-----:R-:W5:Y:S01]  /*0880*/  LDG.E R14, desc[UR6][R14.64] ;  /* 0x000000060e0e7981 */ /* 0x001f62000c1e1900 */
[----:B-1----:R-:W-:-:S05]  /*0890*/  IMAD.WIDE R12, R19, 0x4, R12 ;  /* 0x00000004130c7825 */ /* 0x002fca00078e020c */
[----:B------:R-:W5:Y:S01]  /*08a0*/  LDG.E R19, desc[UR6][R12.64] ;  /* 0x000000060c137981 */ /* 0x000f62000c1e1900 */
[----:B------:R-:W-:-:S04]  /*08b0*/  IADD3 R8, P4, PT, R9, R6, RZ ;  /* 0x0000000609087210 */ /* 0x000fc80007f9e0ff */
[----:B------:R-:W-:Y:S02]  /*08c0*/  IADD3.X R16, PT, PT, RZ, RZ, RZ, P4, !PT ;  /* 0x000000ffff107210 */ /* 0x000fe400027fe4ff */
[----:B---3--:R-:W-:-:S04]  /*08d0*/  LEA R10, P4, R8, R10, 0x2 ;  /* 0x0000000a080a7211 */ /* 0x008fc800078810ff */
[----:B------:R-:W-:Y:S01]  /*08e0*/  LEA.HI.X R11, R8, R11, R16, 0x2, P4 ;  /* 0x0000000b080b7211 */ /* 0x000fe200020f1410 */
[----:B------:R-:W-:-:S04]  /*08f0*/  IMAD.WIDE.U32 R16, R7, 0x4, R12 ;  /* 0x0000000407107825 */ /* 0x000fc800078e000c */
[----:B------:R-:W3:Y:S04]  /*0900*/  LDG.E R10, desc[UR6][R10.64+0x4] ;  /* 0x000004060a0a7981 */ /* 0x000ee8000c1e1900 */
[----:B------:R-:W3:Y:S01]  /*0910*/  LDG.E R17, desc[UR6][R16.64] ;  /* 0x0000000610117981 */ /* 0x000ee2000c1e1900 */
[----:B--2-4-:R-:W-:Y:S01]  /*0920*/  I2FP.F32.S32 R21, R20 ;  /* 0x0000001400157245 */ /* 0x014fe20000201400 */
[----:B------:R-:W-:-:S04]  /*0930*/  VIADD R6, R6, 0x2 ;  /* 0x0000000206067836 */ /* 0x000fc80000000000 */
[----:B-----5:R-:W-:-:S06]  /*0940*/  FFMA R19, R14, R19, R21 ;  /* 0x000000130e137223 */ /* 0x020fcc0000000015 */
[----:B------:R-:W0:Y:S02]  /*0950*/  F2I.TRUNC.NTZ R19, R19 ;  /* 0x0000001300137305 */ /* 0x000e24000020f100 */
[----:B0-----:R-:W-:-:S05]  /*0960*/  I2FP.F32.S32 R13, R19 ;  /* 0x00000013000d7245 */ /* 0x001fca0000201400 */
[----:B---3--:R-:W-:-:S04]  /*0970*/  FFMA R13, R10, R17, R13 ;  /* 0x000000110a0d7223 */ /* 0x008fc8000000000d */
[----:B------:R0:W1:Y:S03]  /*0980*/  F2I.TRUNC.NTZ R20, R13 ;  /* 0x0000000d00147305 */ /* 0x000066000020f100 */
.L_x_4:
[----:B------:R-:W-:Y:S05]  /*0990*/  @!P3 BRA `(.L_x_2) ;  /* 0x00000000002cb947 */ /* 0x000fea0003800000 */
[----:B------:R-:W5:Y:S01]  /*09a0*/  LDC.64 R10, c[0x0][0x380] ;  /* 0x0000e000ff0a7b82 */ /* 0x000f620000000a00 */
[----:B------:R-:W-:Y:S01]  /*09b0*/  IADD3 R15, PT, PT, R9, R6, RZ ;  /* 0x00000006090f7210 */ /* 0x000fe20007ffe0ff */
[----:B------:R-:W-:-:S06]  /*09c0*/  IMAD R17, R6, R7, R0 ;  /* 0x0000000706117224 */ /* 0x000fcc00078e0200 */
[----:B01-3--:R-:W0:Y:S01]  /*09d0*/  LDC.64 R12, c[0x0][0x388] ;  /* 0x0000e200ff0c7b82 */ /* 0x00be220000000a00 */
[----:B-----5:R-:W-:-:S06]  /*09e0*/  IMAD.WIDE.U32 R6, R15, 0x4, R10 ;  /* 0x000000040f067825 */ /* 0x020fcc00078e000a */
[----:B------:R-:W3:Y:S01]  /*09f0*/  LDG.E R6, desc[UR6][R6.64] ;  /* 0x0000000606067981 */ /* 0x000ee2000c1e1900 */
[----:B0-----:R-:W-:-:S06]  /*0a00*/  IMAD.WIDE R10, R17, 0x4, R12 ;  /* 0x00000004110a7825 */ /* 0x001fcc00078e020c */
[----:B------:R-:W3:Y:S01]  /*0a10*/  LDG.E R11, desc[UR6][R10.64] ;  /* 0x000000060a0b7981 */ /* 0x000ee2000c1e1900 */
[----:B--2-4-:R-:W-:-:S05]  /*0a20*/  I2FP.F32.S32 R13, R20 ;  /* 0x00000014000d7245 */ /* 0x014fca0000201400 */
[----:B---3--:R-:W-:-:S06]  /*0a30*/  FFMA R20, R6, R11, R13 ;  /* 0x0000000b06147223 */ /* 0x008fcc000000000d */
[----:B------:R-:W0:Y:S02]  /*0a40*/  F2I.TRUNC.NTZ R20, R20 ;  /* 0x0000001400147305 */ /* 0x000e24000020f100 */
.L_x_2:
[----:B------:R-:W5:Y:S01]  /*0a50*/  LDC.64 R6, c[0x0][0x390] ;  /* 0x0000e400ff067b82 */ /* 0x000f620000000a00 */
[----:B------:R-:W-:Y:S02]  /*0a60*/  IADD3 R9, PT, PT, R0, R9, RZ ;  /* 0x0000000900097210 */ /* 0x000fe40007ffe0ff */
[----:B012-4-:R-:W-:-:S03]  /*0a70*/  I2FP.F32.S32 R11, R20 ;  /* 0x00000014000b7245 */ /* 0x017fc60000201400 */
[----:B-----5:R-:W-:-:S05]  /*0a80*/  IMAD.WIDE R6, R9, 0x4, R6 ;  /* 0x0000000409067825 */ /* 0x020fca00078e0206 */
[----:B------:R1:W-:Y:S01]  /*0a90*/  STG.E desc[UR6][R6.64], R11 ;  /* 0x0000000b06007986 */ /* 0x0003e2000c101906 */
[----:B------:R-:W-:Y:S05]  /*0aa0*/  @P2 BRA `(.L_x_5) ;  /* 0xfffffff400a02947 */ /* 0x000fea000383ffff */
[----:B------:R-:W-:Y:S05]  /*0ab0*/  EXIT ;  /* 0x000000000000794d */ /* 0x000fea0003800000 */
.L_x_6:
[----:B------:R-:W-:-:S00]  /*0ac0*/  BRA `(.L_x_6) ;  /* 0xfffffffc00fc7947 */ /* 0x000fc0000383ffff */
[----:B------:R-:W-:-:S00]  /*0ad0*/  NOP ;  /* 0x0000000000007918 */ /* 0x000fc00000000000 */
        /* <DEDUP_REMOVED lines=10> */
.L_x_7:


//--------------------- .nv.shared.reserved.0     --------------------------
	.section	.nv.shared.reserved.0,"aw",@nobits
	.weak		__nv_reservedSMEM_offset_0_alias
	.size		__nv_reservedSMEM_offset_0_alias, 0, 64
	.other		__nv_reservedSMEM_offset_0_alias,@"STO_CUDA_RESERVED_SHARED STV_DEFAULT"
__nv_reservedSMEM_offset_0_alias:
	.zero		0
	.zero		64


//--------------------- .nv.constant0._Z14one_thread_rowPfS_S_i --------------------------
	.section	.nv.constant0._Z14one_thread_rowPfS_S_i,"a",@progbits
	.sectionflags	@""
	.align	4
.nv.constant0._Z14one_thread_rowPfS_S_i:
	.zero		924


//--------------------- SYMBOLS --------------------------

	.type		.nv.reservedSmem.offset0,@object
	.size		.nv.reservedSmem.offset0,0x4
